//
// Generated by NVIDIA NVVM Compiler
//
// Compiler Build ID: CL-36424714
// Cuda compilation tools, release 13.0, V13.0.88
// Based on NVVM 20.0.0
//

.version 9.0
.target sm_100
.address_size 64

	// .globl	_Z10helloWorldf
.extern .func  (.param .b32 func_retval0) vprintf
(
	.param .b64 vprintf_param_0,
	.param .b64 vprintf_param_1
)
;
.global .align 1 .b8 $str[66] = {72, 101, 108, 108, 111, 32, 98, 108, 111, 99, 107, 32, 37, 105, 32, 40, 120, 32, 37, 105, 44, 32, 121, 32, 37, 105, 41, 32, 114, 117, 110, 110, 105, 110, 103, 32, 116, 104, 114, 101, 97, 100, 32, 37, 105, 32, 40, 120, 32, 37, 105, 44, 32, 121, 32, 37, 105, 41, 44, 32, 102, 61, 37, 102, 10};

.visible .entry _Z10helloWorldf(
	.param .f32 _Z10helloWorldf_param_0
)
{
	.local .align 16 .b8 	__local_depot0[32];
	.reg .b64 	%SP;
	.reg .b64 	%SPL;
	.reg .b32 	%r<14>;
	.reg .b32 	%f<2>;
	.reg .b64 	%rd<5>;
	.reg .b64 	%fd<2>;

	mov.u64 	%SPL, __local_depot0;
	cvta.local.u64 	%SP, %SPL;
	ld.param.f32 	%f1, [_Z10helloWorldf_param_0];
	add.u64 	%rd1, %SP, 0;
	add.u64 	%rd2, %SPL, 0;
	mov.u32 	%r1, %ctaid.x;
	mov.u32 	%r2, %ctaid.y;
	mov.u32 	%r3, %nctaid.x;
	mad.lo.s32 	%r4, %r2, %r3, %r1;
	mov.u32 	%r5, %ntid.y;
	mov.u32 	%r6, %ntid.x;
	mov.u32 	%r7, %tid.x;
	mov.u32 	%r8, %tid.y;
	add.s32 	%r9, %r7, %r6;
	mad.lo.s32 	%r10, %r8, %r6, %r9;
	mad.lo.s32 	%r11, %r4, %r5, %r10;
	cvt.f64.f32 	%fd1, %f1;
	st.local.v4.u32 	[%rd2], {%r4, %r1, %r2, %r11};
	st.local.v2.u32 	[%rd2+16], {%r7, %r8};
	st.local.f64 	[%rd2+24], %fd1;
	mov.u64 	%rd3, $str;
	cvta.global.u64 	%rd4, %rd3;
	{ // callseq 0, 0
	.param .b64 param0;
	st.param.b64 	[param0], %rd4;
	.param .b64 param1;
	st.param.b64 	[param1], %rd1;
	.param .b32 retval0;
	call.uni (retval0), 
	vprintf, 
	(
	param0, 
	param1
	);
	ld.param.b32 	%r12, [retval0];
	} // callseq 0
	ret;

}


// ===== COMPILED SASS (sm_100) =====

	.target	sm_100

	.elftype	@"ET_EXEC"


//--------------------- .note.nv.tkinfo           --------------------------
	.section	.note.nv.tkinfo,"",@"SHT_NOTE"
	.sectionflags	@"SHF_NOTE_NV_TKINFO"
	.tkinfo
        /*0018*/ 	.word	0x00000002
        /*0030*/ 	.string	""
        /*0030*/ 	.string	"ptxas"
        /*0030*/ 	.string	"Cuda compilation tools, release 13.0, V13.0.88"
        /*0030*/ 	.string	"Build cuda_13.0.r13.0/compiler.36424714_0"
        /*0030*/ 	.string	"-arch sm_100 -m 64 "



//--------------------- .note.nv.cuinfo           --------------------------
	.section	.note.nv.cuinfo,"",@"SHT_NOTE"
	.sectionflags	@"SHF_NOTE_NV_CUINFO"
        /*0018*/ 	.short	0x0002
        /*001a*/ 	.short	0x0064
        /*001c*/ 	.short	0x0082
	.zero		2


//--------------------- .nv.info                  --------------------------
	.section	.nv.info,"",@"SHT_CUDA_INFO"
	.align	4


	//----- nvinfo : EIATTR_REGCOUNT
	.align		4
        /*0000*/ 	.byte	0x04, 0x2f
        /*0002*/ 	.short	(.L_2 - .L_1)
	.align		4
.L_1:
        /*0004*/ 	.word	index@(_Z10helloWorldf)
        /*0008*/ 	.word	0x00000018


	//----- nvinfo : EIATTR_FRAME_SIZE
	.align		4
.L_2:
        /*000c*/ 	.byte	0x04, 0x11
        /*000e*/ 	.short	(.L_4 - .L_3)
	.align		4
.L_3:
        /*0010*/ 	.word	index@(_Z10helloWorldf)
        /*0014*/ 	.word	0x00000020


	//----- nvinfo : EIATTR_MIN_STACK_SIZE
	.align		4
.L_4:
        /*0018*/ 	.byte	0x04, 0x12
        /*001a*/ 	.short	(.L_6 - .L_5)
	.align		4
.L_5:
        /*001c*/ 	.word	index@(_Z10helloWorldf)
        /*0020*/ 	.word	0x00000020
.L_6:


//--------------------- .nv.compat                --------------------------
	.section	.nv.compat,"",@"SHT_CUDA_COMPAT_INFO"
	.align	4
        /*0000*/ 	.byte	0x02, 0x09, 0x00, 0x00, 0x02, 0x02, 0x01, 0x00, 0x02, 0x05, 0x05, 0x00, 0x03, 0x07, 0x01, 0x01
        /*0010*/ 	.byte	0x02, 0x03, 0x00, 0x00, 0x02, 0x06, 0x01, 0x00, 0x04, 0x0b, 0x08, 0x00, 0x09, 0x00, 0x00, 0x00
        /*0020*/ 	.byte	0x00, 0x00, 0x00, 0x00


//--------------------- .nv.info._Z10helloWorldf  --------------------------
	.section	.nv.info._Z10helloWorldf,"",@"SHT_CUDA_INFO"
	.sectionflags	@""
	.align	4


	//----- nvinfo : EIATTR_CUDA_API_VERSION
	.align		4
        /*0000*/ 	.byte	0x04, 0x37
        /*0002*/ 	.short	(.L_8 - .L_7)
.L_7:
        /*0004*/ 	.word	0x00000082


	//----- nvinfo : EIATTR_KPARAM_INFO
	.align		4
.L_8:
        /*0008*/ 	.byte	0x04, 0x17
        /*000a*/ 	.short	(.L_10 - .L_9)
.L_9:
        /*000c*/ 	.word	0x00000000
        /*0010*/ 	.short	0x0000
        /*0012*/ 	.short	0x0000
        /*0014*/ 	.byte	0x00, 0xf0, 0x11, 0x00


	//----- nvinfo : EIATTR_SPARSE_MMA_MASK
	.align		4
.L_10:
        /*0018*/ 	.byte	0x03, 0x50
        /*001a*/ 	.short	0x0000


	//----- nvinfo : EIATTR_MAXREG_COUNT
	.align		4
        /*001c*/ 	.byte	0x03, 0x1b
        /*001e*/ 	.short	0x00ff


	//----- nvinfo : EIATTR_EXTERNS
	.align		4
        /*0020*/ 	.byte	0x04, 0x0f
        /*0022*/ 	.short	(.L_12 - .L_11)


	//   ....[0]....
	.align		4
.L_11:
        /*0024*/ 	.word	index@(vprintf)


	//----- nvinfo : EIATTR_MERCURY_ISA_VERSION
	.align		4
.L_12:
        /*0028*/ 	.byte	0x03, 0x5f
        /*002a*/ 	.short	0x0101


	//----- nvinfo : EIATTR_VRC_CTA_INIT_COUNT
	.align		4
        /*002c*/ 	.byte	0x02, 0x4a
	.zero		1
	.zero		1


	//----- nvinfo : EIATTR_SYSCALL_OFFSETS
	.align		4
        /*0030*/ 	.byte	0x04, 0x46
        /*0032*/ 	.short	(.L_14 - .L_13)


	//   ....[0]....
.L_13:
        /*0034*/ 	.word	0x000001c0


	//----- nvinfo : EIATTR_EXIT_INSTR_OFFSETS
	.align		4
.L_14:
        /*0038*/ 	.byte	0x04, 0x1c
        /*003a*/ 	.short	(.L_16 - .L_15)


	//   ....[0]....
.L_15:
        /*003c*/ 	.word	0x000001d0


	//----- nvinfo : EIATTR_CBANK_PARAM_SIZE
	.align		4
.L_16:
        /*0040*/ 	.byte	0x03, 0x19
        /*0042*/ 	.short	0x0004


	//----- nvinfo : EIATTR_PARAM_CBANK
	.align		4
        /*0044*/ 	.byte	0x04, 0x0a
        /*0046*/ 	.short	(.L_18 - .L_17)
	.align		4
.L_17:
        /*0048*/ 	.word	index@(.nv.constant0._Z10helloWorldf)
        /*004c*/ 	.short	0x0380
        /*004e*/ 	.short	0x0004


	//----- nvinfo : EIATTR_SW_WAR
	.align		4
.L_18:
        /*0050*/ 	.byte	0x04, 0x36
        /*0052*/ 	.short	(.L_20 - .L_19)
.L_19:
        /*0054*/ 	.word	0x00000008
.L_20:


//--------------------- .nv.callgraph             --------------------------
	.section	.nv.callgraph,"",@"SHT_CUDA_CALLGRAPH"
	.align	4
	.sectionentsize	8
	.align		4
        /*0000*/ 	.word	0x00000000
	.align		4
        /*0004*/ 	.word	0xffffffff
	.align		4
        /*0008*/ 	.word	index@(_Z10helloWorldf)
	.align		4
        /*000c*/ 	.word	index@(vprintf)
	.align		4
        /*0010*/ 	.word	0x00000000
	.align		4
        /*0014*/ 	.word	0xfffffffe
	.align		4
        /*0018*/ 	.word	0x00000000
	.align		4
        /*001c*/ 	.word	0xfffffffd
	.align		4
        /*0020*/ 	.word	0x00000000
	.align		4
        /*0024*/ 	.word	0xfffffffc


//--------------------- .nv.constant4             --------------------------
	.section	.nv.constant4,"a",@progbits
	.align	8
	.align		8
.nv.constant4:
        /*0000*/ 	.dword	vprintf
	.align		8
        /*0008*/ 	.dword	$str


//--------------------- .text._Z10helloWorldf     --------------------------
	.section	.text._Z10helloWorldf,"ax",@progbits
	.align	128
        .global         _Z10helloWorldf
        .type           _Z10helloWorldf,@function
        .size           _Z10helloWorldf,(.L_x_2 - _Z10helloWorldf)
        .other          _Z10helloWorldf,@"STO_CUDA_ENTRY STV_DEFAULT"
_Z10helloWorldf:
.text._Z10helloWorldf:
[----:B------:R-:W0:Y:S01]  /*0000*/  LDC R1, c[0x0][0x37c] ;  /* 0x0000df00ff017b82 */ /* 0x000e220000000800 */
[----:B------:R-:W1:Y:S01]  /*0010*/  S2R R14, SR_TID.X ;  /* 0x00000000000e7919 */ /* 0x000e620000002100 */
[----:B------:R-:W2:Y:S01]  /*0020*/  LDCU UR5, c[0x0][0x2fc] ;  /* 0x00005f80ff0577ac */ /* 0x000ea20008000800 */
[----:B0-----:R-:W-:Y:S01]  /*0030*/  IADD3 R1, PT, PT, R1, -0x20, RZ ;  /* 0xffffffe001017810 */ /* 0x001fe20007ffe0ff */
[----:B------:R-:W0:Y:S01]  /*0040*/  S2R R9, SR_CTAID.X ;  /* 0x0000000000097919 */ /* 0x000e220000002500 */
[----:B------:R-:W0:Y:S01]  /*0050*/  LDCU UR4, c[0x0][0x370] ;  /* 0x00006e00ff0477ac */ /* 0x000e220008000800 */
[----:B------:R-:W0:Y:S01]  /*0060*/  S2R R10, SR_CTAID.Y ;  /* 0x00000000000a7919 */ /* 0x000e220000002600 */
[----:B------:R-:W3:Y:S01]  /*0070*/  LDCU UR8, c[0x0][0x380] ;  /* 0x00007000ff0877ac */ /* 0x000ee20008000800 */
[----:B------:R-:W4:Y:S01]  /*0080*/  S2R R15, SR_TID.Y ;  /* 0x00000000000f7919 */ /* 0x000f220000002200 */
[----:B------:R-:W5:Y:S01]  /*0090*/  LDCU UR6, c[0x0][0x364] ;  /* 0x00006c80ff0677ac */ /* 0x000f620008000800 */
[----:B------:R-:W1:Y:S01]  /*00a0*/  LDCU UR7, c[0x0][0x360] ;  /* 0x00006c00ff0777ac */ /* 0x000e620008000800 */
[----:B---3--:R-:W3:Y:S01]  /*00b0*/  F2F.F64.F32 R2, UR8 ;  /* 0x0000000800027d10 */ /* 0x008ee20008201800 */
[----:B-1----:R-:W-:Y:S01]  /*00c0*/  IADD3 R0, PT, PT, R14, UR7, RZ ;  /* 0x000000070e007c10 */ /* 0x002fe2000fffe0ff */
[----:B0-----:R-:W-:Y:S01]  /*00d0*/  IMAD R8, R10, UR4, R9 ;  /* 0x000000040a087c24 */ /* 0x001fe2000f8e0209 */
[----:B------:R-:W0:Y:S01]  /*00e0*/  LDCU UR4, c[0x0][0x2f8] ;  /* 0x00005f00ff0477ac */ /* 0x000e220008000800 */
[----:B---3--:R1:W-:Y:S02]  /*00f0*/  STL.64 [R1+0x18], R2 ;  /* 0x0000180201007387 */ /* 0x0083e40000100a00 */
[----:B----4-:R-:W-:Y:S01]  /*0100*/  IMAD R11, R15, UR7, R0 ;  /* 0x000000070f0b7c24 */ /* 0x010fe2000f8e0200 */
[----:B------:R-:W-:Y:S01]  /*0110*/  MOV R0, 0x0 ;  /* 0x0000000000007802 */ /* 0x000fe20000000f00 */
[----:B------:R1:W-:Y:S02]  /*0120*/  STL.64 [R1+0x10], R14 ;  /* 0x0000100e01007387 */ /* 0x0003e40000100a00 */
[----:B-----5:R-:W-:Y:S01]  /*0130*/  IMAD R11, R8, UR6, R11 ;  /* 0x00000006080b7c24 */ /* 0x020fe2000f8e020b */
[----:B------:R1:W3:Y:S01]  /*0140*/  LDC.64 R12, c[0x4][R0] ;  /* 0x01000000000c7b82 */ /* 0x0002e20000000a00 */
[----:B------:R-:W4:Y:S03]  /*0150*/  LDCU.64 UR6, c[0x4][0x8] ;  /* 0x01000100ff0677ac */ /* 0x000f260008000a00 */
[----:B------:R1:W-:Y:S01]  /*0160*/  STL.128 [R1], R8 ;  /* 0x0000000801007387 */ /* 0x0003e20000100c00 */
[----:B0-----:R-:W-:-:S05]  /*0170*/  IADD3 R6, P0, PT, R1, UR4, RZ ;  /* 0x0000000401067c10 */ /* 0x001fca000ff1e0ff */
[----:B--2---:R-:W-:Y:S02]  /*0180*/  IMAD.X R7, RZ, RZ, UR5, P0 ;  /* 0x00000005ff077e24 */ /* 0x004fe400080e06ff */
[----:B----4-:R-:W-:Y:S01]  /*0190*/  IMAD.U32 R4, RZ, RZ, UR6 ;  /* 0x00000006ff047e24 */ /* 0x010fe2000f8e00ff */
[----:B-1----:R-:W-:-:S07]  /*01a0*/  MOV R5, UR7 ;  /* 0x0000000700057c02 */ /* 0x002fce0008000f00 */
[----:B------:R-:W-:-:S07]  /*01b0*/  LEPC R20, `(.L_x_0) ;  /* 0x000000001014794e */ /* 0x000fce0000000000 */
[----:B---3--:R-:W-:Y:S05]  /*01c0*/  CALL.ABS.NOINC R12 ;  /* 0x000000000c007343 */ /* 0x008fea0003c00000 */
.L_x_0:
[----:B------:R-:W-:Y:S05]  /*01d0*/  EXIT ;  /* 0x000000000000794d */ /* 0x000fea0003800000 */
.L_x_1:
[----:B------:R-:W-:-:S00]  /*01e0*/  BRA `(.L_x_1) ;  /* 0xfffffffc00fc7947 */ /* 0x000fc0000383ffff */
[----:B------:R-:W-:-:S00]  /*01f0*/  NOP ;  /* 0x0000000000007918 */ /* 0x000fc00000000000 */
        /* <DEDUP_REMOVED lines=8> */
.L_x_2:


//--------------------- .nv.global.init           --------------------------
	.section	.nv.global.init,"aw",@progbits
.nv.global.init:
	.type		$str,@object
	.size		$str,(.L_0 - $str)
$str:
        /*0000*/ 	.byte	0x48, 0x65, 0x6c, 0x6c, 0x6f, 0x20, 0x62, 0x6c, 0x6f, 0x63, 0x6b, 0x20, 0x25, 0x69, 0x20, 0x28
        /*0010*/ 	.byte	0x78, 0x20, 0x25, 0x69, 0x2c, 0x20, 0x79, 0x20, 0x25, 0x69, 0x29, 0x20, 0x72, 0x75, 0x6e, 0x6e
        /*0020*/ 	.byte	0x69, 0x6e, 0x67, 0x20, 0x74, 0x68, 0x72, 0x65, 0x61, 0x64, 0x20, 0x25, 0x69, 0x20, 0x28, 0x78
        /*0030*/ 	.byte	0x20, 0x25, 0x69, 0x2c, 0x20, 0x79, 0x20, 0x25, 0x69, 0x29, 0x2c, 0x20, 0x66, 0x3d, 0x25, 0x66
        /*0040*/ 	.byte	0x0a, 0x00
.L_0:


//--------------------- .nv.shared.reserved.0     --------------------------
	.section	.nv.shared.reserved.0,"aw",@nobits
	.weak		__nv_reservedSMEM_offset_0_alias
	.size		__nv_reservedSMEM_offset_0_alias, 0, 64
	.other		__nv_reservedSMEM_offset_0_alias,@"STO_CUDA_RESERVED_SHARED STV_DEFAULT"
__nv_reservedSMEM_offset_0_alias:
	.zero		0
	.zero		64


//--------------------- .nv.constant0._Z10helloWorldf --------------------------
	.section	.nv.constant0._Z10helloWorldf,"a",@progbits
	.sectionflags	@""
	.align	4
.nv.constant0._Z10helloWorldf:
	.zero		900


//--------------------- SYMBOLS --------------------------

	.type		.nv.reservedSmem.offset0,@object
	.size		.nv.reservedSmem.offset0,0x4
	.type		vprintf,@function
